.version 7.0
.target sm_80
.address_size 64

.visible .entry fmax(
	.param .u64 input,
	.param .u64 output
)
{
	.reg .u64 	    in_addr;
    .reg .u64 	    out_addr;
    .reg .f16       temp1;
    .reg .f16       temp2;
    .reg .f16       result1;
    .reg .f16       result2;

	ld.param.u64 	in_addr, [input];
    ld.param.u64 	out_addr, [output];

    ld.b16          temp1, [in_addr];
    ld.b16          temp2, [in_addr+2];
	max.f16         result1, temp2, temp1;
    st.b16          [out_addr], result1;
	ret;
}


// ===== COMPILED SASS (sm_100) =====

	.target	sm_100

	.elftype	@"ET_EXEC"


//--------------------- .note.nv.tkinfo           --------------------------
	.section	.note.nv.tkinfo,"",@"SHT_NOTE"
	.sectionflags	@"SHF_NOTE_NV_TKINFO"
	.tkinfo
        /*0018*/ 	.word	0x00000002
        /*0030*/ 	.string	""
        /*0030*/ 	.string	"ptxas"
        /*0030*/ 	.string	"Cuda compilation tools, release 13.0, V13.0.88"
        /*0030*/ 	.string	"Build cuda_13.0.r13.0/compiler.36424714_0"
        /*0030*/ 	.string	"-arch sm_100 "



//--------------------- .note.nv.cuinfo           --------------------------
	.section	.note.nv.cuinfo,"",@"SHT_NOTE"
	.sectionflags	@"SHF_NOTE_NV_CUINFO"
        /*0018*/ 	.short	0x0002
        /*001a*/ 	.short	0x0050
        /*001c*/ 	.short	0x0082
	.zero		2


//--------------------- .nv.info                  --------------------------
	.section	.nv.info,"",@"SHT_CUDA_INFO"
	.align	4


	//----- nvinfo : EIATTR_REGCOUNT
	.align		4
        /*0000*/ 	.byte	0x04, 0x2f
        /*0002*/ 	.short	(.L_1 - .L_0)
	.align		4
.L_0:
        /*0004*/ 	.word	index@(fmax)
        /*0008*/ 	.word	0x0000000a


	//----- nvinfo : EIATTR_FRAME_SIZE
	.align		4
.L_1:
        /*000c*/ 	.byte	0x04, 0x11
        /*000e*/ 	.short	(.L_3 - .L_2)
	.align		4
.L_2:
        /*0010*/ 	.word	index@(fmax)
        /*0014*/ 	.word	0x00000000


	//----- nvinfo : EIATTR_MIN_STACK_SIZE
	.align		4
.L_3:
        /*0018*/ 	.byte	0x04, 0x12
        /*001a*/ 	.short	(.L_5 - .L_4)
	.align		4
.L_4:
        /*001c*/ 	.word	index@(fmax)
        /*0020*/ 	.word	0x00000000
.L_5:


//--------------------- .nv.compat                --------------------------
	.section	.nv.compat,"",@"SHT_CUDA_COMPAT_INFO"
	.align	4
        /*0000*/ 	.byte	0x02, 0x09, 0x00, 0x00, 0x02, 0x02, 0x01, 0x00, 0x02, 0x05, 0x05, 0x00, 0x03, 0x07, 0x01, 0x01
        /*0010*/ 	.byte	0x02, 0x03, 0x00, 0x00, 0x02, 0x06, 0x01, 0x00, 0x04, 0x0b, 0x08, 0x00, 0x09, 0x00, 0x00, 0x00
        /*0020*/ 	.byte	0x00, 0x00, 0x00, 0x00


//--------------------- .nv.info.fmax             --------------------------
	.section	.nv.info.fmax,"",@"SHT_CUDA_INFO"
	.sectionflags	@""
	.align	4


	//----- nvinfo : EIATTR_CUDA_API_VERSION
	.align		4
        /*0000*/ 	.byte	0x04, 0x37
        /*0002*/ 	.short	(.L_7 - .L_6)
.L_6:
        /*0004*/ 	.word	0x00000082


	//----- nvinfo : EIATTR_KPARAM_INFO
	.align		4
.L_7:
        /*0008*/ 	.byte	0x04, 0x17
        /*000a*/ 	.short	(.L_9 - .L_8)
.L_8:
        /*000c*/ 	.word	0x00000000
        /*0010*/ 	.short	0x0001
        /*0012*/ 	.short	0x0008
        /*0014*/ 	.byte	0x00, 0xf0, 0x21, 0x00


	//----- nvinfo : EIATTR_KPARAM_INFO
	.align		4
.L_9:
        /*0018*/ 	.byte	0x04, 0x17
        /*001a*/ 	.short	(.L_11 - .L_10)
.L_10:
        /*001c*/ 	.word	0x00000000
        /*0020*/ 	.short	0x0000
        /*0022*/ 	.short	0x0000
        /*0024*/ 	.byte	0x00, 0xf0, 0x21, 0x00


	//----- nvinfo : EIATTR_SPARSE_MMA_MASK
	.align		4
.L_11:
        /*0028*/ 	.byte	0x03, 0x50
        /*002a*/ 	.short	0x0000


	//----- nvinfo : EIATTR_MAXREG_COUNT
	.align		4
        /*002c*/ 	.byte	0x03, 0x1b
        /*002e*/ 	.short	0x00ff


	//----- nvinfo : EIATTR_MERCURY_ISA_VERSION
	.align		4
        /*0030*/ 	.byte	0x03, 0x5f
        /*0032*/ 	.short	0x0101


	//----- nvinfo : EIATTR_VRC_CTA_INIT_COUNT
	.align		4
        /*0034*/ 	.byte	0x02, 0x4a
	.zero		1
	.zero		1


	//----- nvinfo : EIATTR_EXIT_INSTR_OFFSETS
	.align		4
        /*0038*/ 	.byte	0x04, 0x1c
        /*003a*/ 	.short	(.L_13 - .L_12)


	//   ....[0]....
.L_12:
        /*003c*/ 	.word	0x00000080


	//----- nvinfo : EIATTR_CBANK_PARAM_SIZE
	.align		4
.L_13:
        /*0040*/ 	.byte	0x03, 0x19
        /*0042*/ 	.short	0x0010


	//----- nvinfo : EIATTR_PARAM_CBANK
	.align		4
        /*0044*/ 	.byte	0x04, 0x0a
        /*0046*/ 	.short	(.L_15 - .L_14)
	.align		4
.L_14:
        /*0048*/ 	.word	index@(.nv.constant0.fmax)
        /*004c*/ 	.short	0x0380
        /*004e*/ 	.short	0x0010


	//----- nvinfo : EIATTR_SW_WAR
	.align		4
.L_15:
        /*0050*/ 	.byte	0x04, 0x36
        /*0052*/ 	.short	(.L_17 - .L_16)
.L_16:
        /*0054*/ 	.word	0x00000008
.L_17:


//--------------------- .nv.callgraph             --------------------------
	.section	.nv.callgraph,"",@"SHT_CUDA_CALLGRAPH"
	.align	4
	.sectionentsize	8
	.align		4
        /*0000*/ 	.word	0x00000000
	.align		4
        /*0004*/ 	.word	0xffffffff
	.align		4
        /*0008*/ 	.word	0x00000000
	.align		4
        /*000c*/ 	.word	0xfffffffe
	.align		4
        /*0010*/ 	.word	0x00000000
	.align		4
        /*0014*/ 	.word	0xfffffffd
	.align		4
        /*0018*/ 	.word	0x00000000
	.align		4
        /*001c*/ 	.word	0xfffffffc


//--------------------- .text.fmax                --------------------------
	.section	.text.fmax,"ax",@progbits
	.align	128
        .global         fmax
        .type           fmax,@function
        .size           fmax,(.L_x_1 - fmax)
        .other          fmax,@"STO_CUDA_ENTRY STV_DEFAULT"
fmax:
.text.fmax:
[----:B------:R-:W-:Y:S08]  /*0000*/  LDC R1, c[0x0][0x37c] ;  /* 0x0000df00ff017b82 */ /* 0x000ff00000000800 */
[----:B------:R-:W0:Y:S01]  /*0010*/  LDC.64 R2, c[0x0][0x380] ;  /* 0x0000e000ff027b82 */ /* 0x000e220000000a00 */
[----:B------:R-:W0:Y:S02]  /*0020*/  LDCU.64 UR4, c[0x0][0x358] ;  /* 0x00006b00ff0477ac */ /* 0x000e240008000a00 */
[----:B0-----:R-:W2:Y:S04]  /*0030*/  LD.E.U16 R0, desc[UR4][R2.64] ;  /* 0x0000000402007980 */ /* 0x001ea8000c101500 */
[----:B------:R-:W2:Y:S01]  /*0040*/  LD.E.U16 R7, desc[UR4][R2.64+0x2] ;  /* 0x0000020402077980 */ /* 0x000ea2000c101500 */
[----:B------:R-:W0:Y:S01]  /*0050*/  LDC.64 R4, c[0x0][0x388] ;  /* 0x0000e200ff047b82 */ /* 0x000e220000000a00 */
[----:B--2---:R-:W-:-:S05]  /*0060*/  HMNMX2 R0, R7.H0_H0, R0.H0_H0, !PT ;  /* 0x2000000007007240 */ /* 0x004fca0007800800 */
[----:B0-----:R-:W-:Y:S01]  /*0070*/  ST.E.U16 desc[UR4][R4.64], R0 ;  /* 0x0000000004007985 */ /* 0x001fe2000c101504 */
[----:B------:R-:W-:Y:S05]  /*0080*/  EXIT ;  /* 0x000000000000794d */ /* 0x000fea0003800000 */
.L_x_0:
[----:B------:R-:W-:-:S00]  /*0090*/  BRA `(.L_x_0) ;  /* 0xfffffffc00fc7947 */ /* 0x000fc0000383ffff */
[----:B------:R-:W-:-:S00]  /*00a0*/  NOP ;  /* 0x0000000000007918 */ /* 0x000fc00000000000 */
        /* <DEDUP_REMOVED lines=13> */
.L_x_1:


//--------------------- .nv.shared.reserved.0     --------------------------
	.section	.nv.shared.reserved.0,"aw",@nobits
	.weak		__nv_reservedSMEM_offset_0_alias
	.size		__nv_reservedSMEM_offset_0_alias, 0, 64
	.other		__nv_reservedSMEM_offset_0_alias,@"STO_CUDA_RESERVED_SHARED STV_DEFAULT"
__nv_reservedSMEM_offset_0_alias:
	.zero		0
	.zero		64


//--------------------- .nv.constant0.fmax        --------------------------
	.section	.nv.constant0.fmax,"a",@progbits
	.sectionflags	@""
	.align	4
.nv.constant0.fmax:
	.zero		912


//--------------------- SYMBOLS --------------------------

	.type		.nv.reservedSmem.offset0,@object
	.size		.nv.reservedSmem.offset0,0x4
